//
// Generated by NVIDIA NVVM Compiler
//
// Compiler Build ID: CL-36424714
// Cuda compilation tools, release 13.0, V13.0.88
// Based on NVVM 20.0.0
//

.version 9.0
.target sm_100
.address_size 64

	// .globl	_Z11printKernelv
.extern .func  (.param .b32 func_retval0) vprintf
(
	.param .b64 vprintf_param_0,
	.param .b64 vprintf_param_1
)
;
.global .align 1 .b8 $str[48] = {84, 104, 114, 101, 97, 100, 32, 73, 68, 32, 88, 58, 32, 37, 100, 32, 84, 104, 114, 101, 97, 100, 32, 73, 68, 32, 89, 58, 32, 37, 100, 32, 84, 104, 114, 101, 97, 100, 32, 73, 68, 32, 90, 58, 32, 37, 100};

.visible .entry _Z11printKernelv()
{
	.local .align 8 .b8 	__local_depot0[16];
	.reg .b64 	%SP;
	.reg .b64 	%SPL;
	.reg .b32 	%r<6>;
	.reg .b64 	%rd<5>;

	mov.u64 	%SPL, __local_depot0;
	cvta.local.u64 	%SP, %SPL;
	add.u64 	%rd1, %SP, 0;
	add.u64 	%rd2, %SPL, 0;
	mov.u32 	%r1, %tid.x;
	mov.u32 	%r2, %tid.y;
	mov.u32 	%r3, %tid.z;
	st.local.v2.u32 	[%rd2], {%r1, %r2};
	st.local.u32 	[%rd2+8], %r3;
	mov.u64 	%rd3, $str;
	cvta.global.u64 	%rd4, %rd3;
	{ // callseq 0, 0
	.param .b64 param0;
	st.param.b64 	[param0], %rd4;
	.param .b64 param1;
	st.param.b64 	[param1], %rd1;
	.param .b32 retval0;
	call.uni (retval0), 
	vprintf, 
	(
	param0, 
	param1
	);
	ld.param.b32 	%r4, [retval0];
	} // callseq 0
	ret;

}


// ===== COMPILED SASS (sm_100) =====

	.target	sm_100

	.elftype	@"ET_EXEC"


//--------------------- .note.nv.tkinfo           --------------------------
	.section	.note.nv.tkinfo,"",@"SHT_NOTE"
	.sectionflags	@"SHF_NOTE_NV_TKINFO"
	.tkinfo
        /*0018*/ 	.word	0x00000002
        /*0030*/ 	.string	""
        /*0030*/ 	.string	"ptxas"
        /*0030*/ 	.string	"Cuda compilation tools, release 13.0, V13.0.88"
        /*0030*/ 	.string	"Build cuda_13.0.r13.0/compiler.36424714_0"
        /*0030*/ 	.string	"-arch sm_100 -m 64 "



//--------------------- .note.nv.cuinfo           --------------------------
	.section	.note.nv.cuinfo,"",@"SHT_NOTE"
	.sectionflags	@"SHF_NOTE_NV_CUINFO"
        /*0018*/ 	.short	0x0002
        /*001a*/ 	.short	0x0064
        /*001c*/ 	.short	0x0082
	.zero		2


//--------------------- .nv.info                  --------------------------
	.section	.nv.info,"",@"SHT_CUDA_INFO"
	.align	4


	//----- nvinfo : EIATTR_REGCOUNT
	.align		4
        /*0000*/ 	.byte	0x04, 0x2f
        /*0002*/ 	.short	(.L_2 - .L_1)
	.align		4
.L_1:
        /*0004*/ 	.word	index@(_Z11printKernelv)
        /*0008*/ 	.word	0x00000018


	//----- nvinfo : EIATTR_FRAME_SIZE
	.align		4
.L_2:
        /*000c*/ 	.byte	0x04, 0x11
        /*000e*/ 	.short	(.L_4 - .L_3)
	.align		4
.L_3:
        /*0010*/ 	.word	index@(_Z11printKernelv)
        /*0014*/ 	.word	0x00000010


	//----- nvinfo : EIATTR_MIN_STACK_SIZE
	.align		4
.L_4:
        /*0018*/ 	.byte	0x04, 0x12
        /*001a*/ 	.short	(.L_6 - .L_5)
	.align		4
.L_5:
        /*001c*/ 	.word	index@(_Z11printKernelv)
        /*0020*/ 	.word	0x00000010
.L_6:


//--------------------- .nv.compat                --------------------------
	.section	.nv.compat,"",@"SHT_CUDA_COMPAT_INFO"
	.align	4
        /*0000*/ 	.byte	0x02, 0x09, 0x00, 0x00, 0x02, 0x02, 0x01, 0x00, 0x02, 0x05, 0x05, 0x00, 0x03, 0x07, 0x01, 0x01
        /*0010*/ 	.byte	0x02, 0x03, 0x00, 0x00, 0x02, 0x06, 0x01, 0x00, 0x04, 0x0b, 0x08, 0x00, 0x09, 0x00, 0x00, 0x00
        /*0020*/ 	.byte	0x00, 0x00, 0x00, 0x00


//--------------------- .nv.info._Z11printKernelv --------------------------
	.section	.nv.info._Z11printKernelv,"",@"SHT_CUDA_INFO"
	.sectionflags	@""
	.align	4


	//----- nvinfo : EIATTR_CUDA_API_VERSION
	.align		4
        /*0000*/ 	.byte	0x04, 0x37
        /*0002*/ 	.short	(.L_8 - .L_7)
.L_7:
        /*0004*/ 	.word	0x00000082


	//----- nvinfo : EIATTR_SPARSE_MMA_MASK
	.align		4
.L_8:
        /*0008*/ 	.byte	0x03, 0x50
        /*000a*/ 	.short	0x0000


	//----- nvinfo : EIATTR_MAXREG_COUNT
	.align		4
        /*000c*/ 	.byte	0x03, 0x1b
        /*000e*/ 	.short	0x00ff


	//----- nvinfo : EIATTR_EXTERNS
	.align		4
        /*0010*/ 	.byte	0x04, 0x0f
        /*0012*/ 	.short	(.L_10 - .L_9)


	//   ....[0]....
	.align		4
.L_9:
        /*0014*/ 	.word	index@(vprintf)


	//----- nvinfo : EIATTR_MERCURY_ISA_VERSION
	.align		4
.L_10:
        /*0018*/ 	.byte	0x03, 0x5f
        /*001a*/ 	.short	0x0101


	//----- nvinfo : EIATTR_VRC_CTA_INIT_COUNT
	.align		4
        /*001c*/ 	.byte	0x02, 0x4a
	.zero		1
	.zero		1


	//----- nvinfo : EIATTR_SYSCALL_OFFSETS
	.align		4
        /*0020*/ 	.byte	0x04, 0x46
        /*0022*/ 	.short	(.L_12 - .L_11)


	//   ....[0]....
.L_11:
        /*0024*/ 	.word	0x00000110


	//----- nvinfo : EIATTR_EXIT_INSTR_OFFSETS
	.align		4
.L_12:
        /*0028*/ 	.byte	0x04, 0x1c
        /*002a*/ 	.short	(.L_14 - .L_13)


	//   ....[0]....
.L_13:
        /*002c*/ 	.word	0x00000120


	//----- nvinfo : EIATTR_SW_WAR
	.align		4
.L_14:
        /*0030*/ 	.byte	0x04, 0x36
        /*0032*/ 	.short	(.L_16 - .L_15)
.L_15:
        /*0034*/ 	.word	0x00000008
.L_16:


//--------------------- .nv.callgraph             --------------------------
	.section	.nv.callgraph,"",@"SHT_CUDA_CALLGRAPH"
	.align	4
	.sectionentsize	8
	.align		4
        /*0000*/ 	.word	0x00000000
	.align		4
        /*0004*/ 	.word	0xffffffff
	.align		4
        /*0008*/ 	.word	index@(_Z11printKernelv)
	.align		4
        /*000c*/ 	.word	index@(vprintf)
	.align		4
        /*0010*/ 	.word	0x00000000
	.align		4
        /*0014*/ 	.word	0xfffffffe
	.align		4
        /*0018*/ 	.word	0x00000000
	.align		4
        /*001c*/ 	.word	0xfffffffd
	.align		4
        /*0020*/ 	.word	0x00000000
	.align		4
        /*0024*/ 	.word	0xfffffffc


//--------------------- .nv.constant4             --------------------------
	.section	.nv.constant4,"a",@progbits
	.align	8
	.align		8
.nv.constant4:
        /*0000*/ 	.dword	vprintf
	.align		8
        /*0008*/ 	.dword	$str


//--------------------- .text._Z11printKernelv    --------------------------
	.section	.text._Z11printKernelv,"ax",@progbits
	.align	128
        .global         _Z11printKernelv
        .type           _Z11printKernelv,@function
        .size           _Z11printKernelv,(.L_x_2 - _Z11printKernelv)
        .other          _Z11printKernelv,@"STO_CUDA_ENTRY STV_DEFAULT"
_Z11printKernelv:
.text._Z11printKernelv:
[----:B------:R-:W0:Y:S01]  /*0000*/  LDC R1, c[0x0][0x37c] ;  /* 0x0000df00ff017b82 */ /* 0x000e220000000800 */
[----:B------:R-:W1:Y:S01]  /*0010*/  S2R R8, SR_TID.X ;  /* 0x0000000000087919 */ /* 0x000e620000002100 */
[----:B0-----:R-:W-:Y:S01]  /*0020*/  VIADD R1, R1, 0xfffffff0 ;  /* 0xfffffff001017836 */ /* 0x001fe20000000000 */
[----:B------:R-:W-:Y:S01]  /*0030*/  MOV R0, 0x0 ;  /* 0x0000000000007802 */ /* 0x000fe20000000f00 */
[----:B------:R-:W0:Y:S01]  /*0040*/  LDCU UR4, c[0x0][0x2f8] ;  /* 0x00005f00ff0477ac */ /* 0x000e220008000800 */
[----:B------:R-:W1:Y:S03]  /*0050*/  S2R R9, SR_TID.Y ;  /* 0x0000000000097919 */ /* 0x000e660000002200 */
[----:B------:R2:W3:Y:S01]  /*0060*/  LDC.64 R2, c[0x4][R0] ;  /* 0x0100000000027b82 */ /* 0x0004e20000000a00 */
[----:B------:R-:W4:Y:S01]  /*0070*/  LDCU.64 UR6, c[0x4][0x8] ;  /* 0x01000100ff0677ac */ /* 0x000f220008000a00 */
[----:B------:R-:W5:Y:S01]  /*0080*/  S2R R10, SR_TID.Z ;  /* 0x00000000000a7919 */ /* 0x000f620000002300 */
[----:B------:R-:W2:Y:S01]  /*0090*/  LDCU UR5, c[0x0][0x2fc] ;  /* 0x00005f80ff0577ac */ /* 0x000ea20008000800 */
[----:B0-----:R-:W-:Y:S01]  /*00a0*/  IADD3 R6, P0, PT, R1, UR4, RZ ;  /* 0x0000000401067c10 */ /* 0x001fe2000ff1e0ff */
[----:B----4-:R-:W-:Y:S01]  /*00b0*/  IMAD.U32 R4, RZ, RZ, UR6 ;  /* 0x00000006ff047e24 */ /* 0x010fe2000f8e00ff */
[----:B------:R-:W-:-:S03]  /*00c0*/  MOV R5, UR7 ;  /* 0x0000000700057c02 */ /* 0x000fc60008000f00 */
[----:B--2---:R-:W-:Y:S01]  /*00d0*/  IMAD.X R7, RZ, RZ, UR5, P0 ;  /* 0x00000005ff077e24 */ /* 0x004fe200080e06ff */
[----:B-1----:R0:W-:Y:S04]  /*00e0*/  STL.64 [R1], R8 ;  /* 0x0000000801007387 */ /* 0x0021e80000100a00 */
[----:B-----5:R0:W-:Y:S03]  /*00f0*/  STL [R1+0x8], R10 ;  /* 0x0000080a01007387 */ /* 0x0201e60000100800 */
[----:B------:R-:W-:-:S07]  /*0100*/  LEPC R20, `(.L_x_0) ;  /* 0x000000001014794e */ /* 0x000fce0000000000 */
[----:B0--3--:R-:W-:Y:S05]  /*0110*/  CALL.ABS.NOINC R2 ;  /* 0x0000000002007343 */ /* 0x009fea0003c00000 */
.L_x_0:
[----:B------:R-:W-:Y:S05]  /*0120*/  EXIT ;  /* 0x000000000000794d */ /* 0x000fea0003800000 */
.L_x_1:
[----:B------:R-:W-:-:S00]  /*0130*/  BRA `(.L_x_1) ;  /* 0xfffffffc00fc7947 */ /* 0x000fc0000383ffff */
[----:B------:R-:W-:-:S00]  /*0140*/  NOP ;  /* 0x0000000000007918 */ /* 0x000fc00000000000 */
        /* <DEDUP_REMOVED lines=11> */
.L_x_2:


//--------------------- .nv.global.init           --------------------------
	.section	.nv.global.init,"aw",@progbits
.nv.global.init:
	.type		$str,@object
	.size		$str,(.L_0 - $str)
$str:
        /*0000*/ 	.byte	0x54, 0x68, 0x72, 0x65, 0x61, 0x64, 0x20, 0x49, 0x44, 0x20, 0x58, 0x3a, 0x20, 0x25, 0x64, 0x20
        /*0010*/ 	.byte	0x54, 0x68, 0x72, 0x65, 0x61, 0x64, 0x20, 0x49, 0x44, 0x20, 0x59, 0x3a, 0x20, 0x25, 0x64, 0x20
        /*0020*/ 	.byte	0x54, 0x68, 0x72, 0x65, 0x61, 0x64, 0x20, 0x49, 0x44, 0x20, 0x5a, 0x3a, 0x20, 0x25, 0x64, 0x00
.L_0:


//--------------------- .nv.shared.reserved.0     --------------------------
	.section	.nv.shared.reserved.0,"aw",@nobits
	.weak		__nv_reservedSMEM_offset_0_alias
	.size		__nv_reservedSMEM_offset_0_alias, 0, 64
	.other		__nv_reservedSMEM_offset_0_alias,@"STO_CUDA_RESERVED_SHARED STV_DEFAULT"
__nv_reservedSMEM_offset_0_alias:
	.zero		0
	.zero		64


//--------------------- .nv.constant0._Z11printKernelv --------------------------
	.section	.nv.constant0._Z11printKernelv,"a",@progbits
	.sectionflags	@""
	.align	4
.nv.constant0._Z11printKernelv:
	.zero		896


//--------------------- SYMBOLS --------------------------

	.type		.nv.reservedSmem.offset0,@object
	.size		.nv.reservedSmem.offset0,0x4
	.type		vprintf,@function
